	.headerflags	@"EF_CUDA_TEXMODE_UNIFIED EF_CUDA_64BIT_ADDRESS EF_CUDA_ACCELERATORS EF_CUDA_SM90 EF_CUDA_VIRTUAL_SM(EF_CUDA_SM90)"
	.elftype	@"ET_EXEC"


//--------------------- .nv.info                  --------------------------
	.section	.nv.info,"",@"SHT_CUDA_INFO"
	.align	4


	//----- nvinfo : EIATTR_REGCOUNT
	.align		4
        /*0000*/ 	.byte	0x04, 0x2f
        /*0002*/ 	.short	(.L_3 - .L_2)
	.align		4
.L_2:
        /*0004*/ 	.word	index@(triton_poi_fused__native_batch_norm_legit_no_training_relu_5)
        /*0008*/ 	.word	0x00000012


	//----- nvinfo : EIATTR_MIN_STACK_SIZE
	.align		4
.L_3:
        /*000c*/ 	.byte	0x04, 0x12
        /*000e*/ 	.short	(.L_5 - .L_4)
	.align		4
.L_4:
        /*0010*/ 	.word	index@(triton_poi_fused__native_batch_norm_legit_no_training_relu_5)
        /*0014*/ 	.word	0x00000000


	//----- nvinfo : EIATTR_FRAME_SIZE
	.align		4
.L_5:
        /*0018*/ 	.byte	0x04, 0x11
        /*001a*/ 	.short	(.L_7 - .L_6)
	.align		4
.L_6:
        /*001c*/ 	.word	index@(triton_poi_fused__native_batch_norm_legit_no_training_relu_5)
        /*0020*/ 	.word	0x00000000


	//----- nvinfo : EIATTR_MIN_STACK_SIZE
	.align		4
.L_7:
        /*0024*/ 	.byte	0x04, 0x12
        /*0026*/ 	.short	(.L_9 - .L_8)
	.align		4
.L_8:
        /*0028*/ 	.word	index@(triton_poi_fused__native_batch_norm_legit_no_training_relu_5)
        /*002c*/ 	.word	0x00000000
.L_9:


//--------------------- .nv.info.triton_poi_fused__native_batch_norm_legit_no_training_relu_5 --------------------------
	.section	.nv.info.triton_poi_fused__native_batch_norm_legit_no_training_relu_5,"",@"SHT_CUDA_INFO"
	.sectionflags	@""
	.align	4


	//----- nvinfo : EIATTR_CUDA_API_VERSION
	.align		4
        /*0000*/ 	.byte	0x04, 0x37
        /*0002*/ 	.short	(.L_11 - .L_10)
.L_10:
        /*0004*/ 	.word	0x0000007c


	//----- nvinfo : EIATTR_KPARAM_INFO
	.align		4
.L_11:
        /*0008*/ 	.byte	0x04, 0x17
        /*000a*/ 	.short	(.L_13 - .L_12)
.L_12:
        /*000c*/ 	.word	0x00000000
        /*0010*/ 	.short	0x0006
        /*0012*/ 	.short	0x0030
        /*0014*/ 	.byte	0x00, 0xf0, 0x11, 0x00


	//----- nvinfo : EIATTR_KPARAM_INFO
	.align		4
.L_13:
        /*0018*/ 	.byte	0x04, 0x17
        /*001a*/ 	.short	(.L_15 - .L_14)
.L_14:
        /*001c*/ 	.word	0x00000000
        /*0020*/ 	.short	0x0005
        /*0022*/ 	.short	0x0028
        /*0024*/ 	.byte	0x00, 0xf4, 0x21, 0x00


	//----- nvinfo : EIATTR_KPARAM_INFO
	.align		4
.L_15:
        /*0028*/ 	.byte	0x04, 0x17
        /*002a*/ 	.short	(.L_17 - .L_16)
.L_16:
        /*002c*/ 	.word	0x00000000
        /*0030*/ 	.short	0x0004
        /*0032*/ 	.short	0x0020
        /*0034*/ 	.byte	0x00, 0xf4, 0x21, 0x00


	//----- nvinfo : EIATTR_KPARAM_INFO
	.align		4
.L_17:
        /*0038*/ 	.byte	0x04, 0x17
        /*003a*/ 	.short	(.L_19 - .L_18)
.L_18:
        /*003c*/ 	.word	0x00000000
        /*0040*/ 	.short	0x0003
        /*0042*/ 	.short	0x0018
        /*0044*/ 	.byte	0x00, 0xf4, 0x21, 0x00


	//----- nvinfo : EIATTR_KPARAM_INFO
	.align		4
.L_19:
        /*0048*/ 	.byte	0x04, 0x17
        /*004a*/ 	.short	(.L_21 - .L_20)
.L_20:
        /*004c*/ 	.word	0x00000000
        /*0050*/ 	.short	0x0002
        /*0052*/ 	.short	0x0010
        /*0054*/ 	.byte	0x00, 0xf4, 0x21, 0x00


	//----- nvinfo : EIATTR_KPARAM_INFO
	.align		4
.L_21:
        /*0058*/ 	.byte	0x04, 0x17
        /*005a*/ 	.short	(.L_23 - .L_22)
.L_22:
        /*005c*/ 	.word	0x00000000
        /*0060*/ 	.short	0x0001
        /*0062*/ 	.short	0x0008
        /*0064*/ 	.byte	0x00, 0xf4, 0x21, 0x00


	//----- nvinfo : EIATTR_KPARAM_INFO
	.align		4
.L_23:
        /*0068*/ 	.byte	0x04, 0x17
        /*006a*/ 	.short	(.L_25 - .L_24)
.L_24:
        /*006c*/ 	.word	0x00000000
        /*0070*/ 	.short	0x0000
        /*0072*/ 	.short	0x0000
        /*0074*/ 	.byte	0x00, 0xf4, 0x21, 0x00


	//----- nvinfo : EIATTR_SPARSE_MMA_MASK
	.align		4
.L_25:
        /*0078*/ 	.byte	0x03, 0x50
        /*007a*/ 	.short	0x0000


	//----- nvinfo : EIATTR_MAXREG_COUNT
	.align		4
        /*007c*/ 	.byte	0x03, 0x1b
        /*007e*/ 	.short	0x00ff


	//----- nvinfo : EIATTR_EXIT_INSTR_OFFSETS
	.align		4
        /*0080*/ 	.byte	0x04, 0x1c
        /*0082*/ 	.short	(.L_27 - .L_26)


	//   ....[0]....
.L_26:
        /*0084*/ 	.word	0x000003c0


	//----- nvinfo : EIATTR_REQNTID
	.align		4
.L_27:
        /*0088*/ 	.byte	0x04, 0x10
        /*008a*/ 	.short	(.L_29 - .L_28)
.L_28:
        /*008c*/ 	.word	0x00000100
        /*0090*/ 	.word	0x00000001
        /*0094*/ 	.word	0x00000001


	//----- nvinfo : EIATTR_CBANK_PARAM_SIZE
	.align		4
.L_29:
        /*0098*/ 	.byte	0x03, 0x19
        /*009a*/ 	.short	0x0034


	//----- nvinfo : EIATTR_PARAM_CBANK
	.align		4
        /*009c*/ 	.byte	0x04, 0x0a
        /*009e*/ 	.short	(.L_31 - .L_30)
	.align		4
.L_30:
        /*00a0*/ 	.word	index@(.nv.constant0.triton_poi_fused__native_batch_norm_legit_no_training_relu_5)
        /*00a4*/ 	.short	0x0210
        /*00a6*/ 	.short	0x0034


	//----- nvinfo : EIATTR_SW_WAR
	.align		4
.L_31:
        /*00a8*/ 	.byte	0x04, 0x36
        /*00aa*/ 	.short	(.L_33 - .L_32)
.L_32:
        /*00ac*/ 	.word	0x00000008
.L_33:


//--------------------- .nv.callgraph             --------------------------
	.section	.nv.callgraph,"",@"SHT_CUDA_CALLGRAPH"
	.align	4
	.sectionentsize	8
	.align		4
        /*0000*/ 	.word	0x00000000
	.align		4
        /*0004*/ 	.word	0xffffffff
	.align		4
        /*0008*/ 	.word	0x00000000
	.align		4
        /*000c*/ 	.word	0xfffffffe
	.align		4
        /*0010*/ 	.word	0x00000000
	.align		4
        /*0014*/ 	.word	0xfffffffd
	.align		4
        /*0018*/ 	.word	0x00000000
	.align		4
        /*001c*/ 	.word	0xfffffffc


//--------------------- .nv.constant4             --------------------------
	.section	.nv.constant4,"a",@progbits
	.align	8
	.align		8
.nv.constant4:
        /*0000*/ 	.dword	_$_str
	.align		8
        /*0008*/ 	.dword	_$_str_$_2


//--------------------- .text.triton_poi_fused__native_batch_norm_legit_no_training_relu_5 --------------------------
	.section	.text.triton_poi_fused__native_batch_norm_legit_no_training_relu_5,"ax",@progbits
	.align	128
        .global         triton_poi_fused__native_batch_norm_legit_no_training_relu_5
        .type           triton_poi_fused__native_batch_norm_legit_no_training_relu_5,@function
        .size           triton_poi_fused__native_batch_norm_legit_no_training_relu_5,(.L_x_1 - triton_poi_fused__native_batch_norm_legit_no_training_relu_5)
        .other          triton_poi_fused__native_batch_norm_legit_no_training_relu_5,@"STO_CUDA_ENTRY STV_DEFAULT"
triton_poi_fused__native_batch_norm_legit_no_training_relu_5:
.text.triton_poi_fused__native_batch_norm_legit_no_training_relu_5:
[----:B------:R-:W-:Y:S01]  /*0000*/  LDC R1, c[0x0][0x28] ;  /* 0x00000a00ff017b82 */ /* 0x000fe20000000800 */
[----:B------:R-:W1:Y:S07]  /*0010*/  S2R R0, SR_TID.X ;  /* 0x0000000000007919 */ /* 0x000e6e0000002100 */
[----:B------:R-:W2:Y:S01]  /*0020*/  LDC.64 R2, c[0x0][0x220] ;  /* 0x00008800ff027b82 */ /* 0x000ea20000000a00 */
[----:B------:R-:W-:Y:S01]  /*0030*/  ULDC.64 UR4, c[0x0][0x208] ;  /* 0x0000820000047ab9 */ /* 0x000fe20000000a00 */
[----:B------:R-:W3:Y:S06]  /*0040*/  S2R R5, SR_CTAID.X ;  /* 0x0000000000057919 */ /* 0x000eec0000002500 */
[----:B------:R-:W4:Y:S08]  /*0050*/  LDC.64 R6, c[0x0][0x218] ;  /* 0x00008600ff067b82 */ /* 0x000f300000000a00 */
[----:B------:R-:W5:Y:S08]  /*0060*/  LDC.64 R8, c[0x0][0x228] ;  /* 0x00008a00ff087b82 */ /* 0x000f700000000a00 */
[----:B------:R-:W5:Y:S01]  /*0070*/  LDC.64 R10, c[0x0][0x230] ;  /* 0x00008c00ff0a7b82 */ /* 0x000f620000000a00 */
[----:B-1----:R-:W-:-:S04]  /*0080*/  SHF.L.U32 R0, R0, 0x1, RZ ;  /* 0x0000000100007819 */ /* 0x002fc800000006ff */
[----:B------:R-:W-:-:S04]  /*0090*/  LOP3.LUT R0, R0, 0x1fe, RZ, 0xc0, !PT ;  /* 0x000001fe00007812 */ /* 0x000fc800078ec0ff */
[----:B---3--:R-:W-:-:S05]  /*00a0*/  LEA R0, R5, R0, 0x9 ;  /* 0x0000000005007211 */ /* 0x008fca00078e48ff */
[----:B------:R-:W-:-:S05]  /*00b0*/  IMAD.HI R4, R0, 0x38e38e39, RZ ;  /* 0x38e38e3900047827 */ /* 0x000fca00078e02ff */
[----:B------:R-:W-:-:S04]  /*00c0*/  SHF.R.U32.HI R5, RZ, 0x1f, R4 ;  /* 0x0000001fff057819 */ /* 0x000fc80000011604 */
[----:B------:R-:W-:-:S05]  /*00d0*/  LEA.HI.SX32 R5, R4, R5, 0x1c ;  /* 0x0000000504057211 */ /* 0x000fca00078fe2ff */
[----:B------:R-:W-:Y:S02]  /*00e0*/  IMAD R13, R5, -0x48, R0 ;  /* 0xffffffb8050d7824 */ /* 0x000fe400078e0200 */
[----:B------:R-:W1:Y:S02]  /*00f0*/  LDC.64 R4, c[0x0][0x210] ;  /* 0x00008400ff047b82 */ /* 0x000e640000000a00 */
[----:B--2---:R-:W-:-:S06]  /*0100*/  IMAD.WIDE R2, R13, 0x4, R2 ;  /* 0x000000040d027825 */ /* 0x004fcc00078e0202 */
[----:B------:R-:W2:Y:S01]  /*0110*/  LDG.E.EL.64 R2, desc[UR4][R2.64] ;  /* 0x0000000402027981 */ /* 0x000ea2000c2e1b00 */
[----:B----4-:R-:W-:-:S04]  /*0120*/  IMAD.WIDE R6, R13, 0x4, R6 ;  /* 0x000000040d067825 */ /* 0x010fc800078e0206 */
[C---:B-----5:R-:W-:Y:S02]  /*0130*/  IMAD.WIDE R8, R13.reuse, 0x4, R8 ;  /* 0x000000040d087825 */ /* 0x060fe400078e0208 */
[----:B------:R-:W3:Y:S02]  /*0140*/  LDG.E.EL.64 R6, desc[UR4][R6.64] ;  /* 0x0000000406067981 */ /* 0x000ee4000c2e1b00 */
[----:B0-----:R-:W-:Y:S02]  /*0150*/  IMAD.WIDE R10, R13, 0x4, R10 ;  /* 0x000000040d0a7825 */ /* 0x001fe400078e020a */
[----:B------:R-:W4:Y:S04]  /*0160*/  LDG.E.EL.64 R8, desc[UR4][R8.64] ;  /* 0x0000000408087981 */ /* 0x000f28000c2e1b00 */
[----:B------:R-:W4:Y:S01]  /*0170*/  LDG.E.EL.64 R10, desc[UR4][R10.64] ;  /* 0x000000040a0a7981 */ /* 0x000f22000c2e1b00 */
[----:B-1----:R-:W-:-:S06]  /*0180*/  IMAD.WIDE R4, R0, 0x4, R4 ;  /* 0x0000000400047825 */ /* 0x002fcc00078e0204 */
[----:B------:R-:W3:Y:S01]  /*0190*/  LDG.E.64 R4, desc[UR4][R4.64] ;  /* 0x0000000404047981 */ /* 0x000ee2000c1e1b00 */
[----:B------:R-:W-:Y:S01]  /*01a0*/  HFMA2.MMA R14, -RZ, RZ, 1.625, 0 ;  /* 0x3e800000ff0e7435 */ /* 0x000fe200000001ff */
[----:B--2---:R-:W-:Y:S01]  /*01b0*/  FADD R2, R2, 9.9999997473787516356e-06 ;  /* 0x3727c5ac02027421 */ /* 0x004fe20000000000 */
[----:B------:R-:W-:-:S03]  /*01c0*/  FADD R3, R3, 9.9999997473787516356e-06 ;  /* 0x3727c5ac03037421 */ /* 0x000fc60000000000 */
[----:B------:R-:W0:Y:S08]  /*01d0*/  MUFU.SQRT R12, R2 ;  /* 0x00000002000c7308 */ /* 0x000e300000002000 */
[----:B------:R1:W2:Y:S01]  /*01e0*/  MUFU.SQRT R13, R3 ;  /* 0x00000003000d7308 */ /* 0x0002a20000002000 */
[C---:B0-----:R-:W-:Y:S02]  /*01f0*/  FSETP.GT.AND P0, PT, R12.reuse, 8.50705917302346158658e+37, PT ;  /* 0x7e8000000c00780b */ /* 0x041fe40003f04000 */
[----:B------:R-:W-:Y:S01]  /*0200*/  FSETP.GEU.AND P2, PT, R12, 1.175494350822287508e-38, PT ;  /* 0x008000000c00780b */ /* 0x000fe20003f4e000 */
[----:B-1----:R-:W0:Y:S01]  /*0210*/  LDC.64 R2, c[0x0][0x238] ;  /* 0x00008e00ff027b82 */ /* 0x002e220000000a00 */
[----:B--2---:R-:W-:-:S02]  /*0220*/  FSETP.GT.AND P1, PT, R13, 8.50705917302346158658e+37, PT ;  /* 0x7e8000000d00780b */ /* 0x004fc40003f24000 */
[----:B------:R-:W-:-:S07]  /*0230*/  FSETP.GEU.AND P3, PT, R13, 1.175494350822287508e-38, PT ;  /* 0x008000000d00780b */ /* 0x000fce0003f6e000 */
[----:B------:R-:W-:-:S04]  /*0240*/  @P0 FMUL R12, R12, 0.25 ;  /* 0x3e8000000c0c0820 */ /* 0x000fc80000400000 */
[----:B------:R-:W-:Y:S01]  /*0250*/  @!P2 FMUL R12, R12, 16777216 ;  /* 0x4b8000000c0ca820 */ /* 0x000fe20000400000 */
[----:B------:R-:W-:-:S04]  /*0260*/  @P1 FMUL R13, R13, 0.25 ;  /* 0x3e8000000d0d1820 */ /* 0x000fc80000400000 */
[----:B------:R-:W-:Y:S01]  /*0270*/  @!P3 FMUL R13, R13, 16777216 ;  /* 0x4b8000000d0db820 */ /* 0x000fe20000400000 */
[----:B------:R-:W1:Y:S01]  /*0280*/  MUFU.RCP R12, R12 ;  /* 0x0000000c000c7308 */ /* 0x000e620000001000 */
[----:B------:R-:W-:-:S07]  /*0290*/  FSEL R15, R14, 1, P0 ;  /* 0x3f8000000e0f7808 */ /* 0x000fce0000000000 */
[----:B------:R-:W2:Y:S01]  /*02a0*/  MUFU.RCP R13, R13 ;  /* 0x0000000d000d7308 */ /* 0x000ea20000001000 */
[----:B------:R-:W-:Y:S01]  /*02b0*/  FSEL R14, R14, 1, P1 ;  /* 0x3f8000000e0e7808 */ /* 0x000fe20000800000 */
[----:B------:R-:W-:-:S04]  /*02c0*/  @!P2 FMUL R15, R15, 16777216 ;  /* 0x4b8000000f0fa820 */ /* 0x000fc80000400000 */
[----:B------:R-:W-:Y:S01]  /*02d0*/  @!P3 FMUL R14, R14, 16777216 ;  /* 0x4b8000000e0eb820 */ /* 0x000fe20000400000 */
[----:B---3--:R-:W-:Y:S01]  /*02e0*/  FADD R5, R5, -R7 ;  /* 0x8000000705057221 */ /* 0x008fe20000000000 */
[----:B------:R-:W-:Y:S01]  /*02f0*/  FADD R4, R4, -R6 ;  /* 0x8000000604047221 */ /* 0x000fe20000000000 */
[----:B-1----:R-:W-:Y:S01]  /*0300*/  FMUL R15, R12, R15 ;  /* 0x0000000f0c0f7220 */ /* 0x002fe20000400000 */
[----:B--2---:R-:W-:-:S03]  /*0310*/  FMUL R14, R13, R14 ;  /* 0x0000000e0d0e7220 */ /* 0x004fc60000400000 */
[----:B------:R-:W-:Y:S01]  /*0320*/  FMUL R15, R4, R15 ;  /* 0x0000000f040f7220 */ /* 0x000fe20000400000 */
[----:B------:R-:W-:-:S03]  /*0330*/  FMUL R14, R5, R14 ;  /* 0x0000000e050e7220 */ /* 0x000fc60000400000 */
[----:B----4-:R-:W-:Y:S01]  /*0340*/  FFMA R8, R8, R15, R10 ;  /* 0x0000000f08087223 */ /* 0x010fe2000000000a */
[----:B------:R-:W-:-:S04]  /*0350*/  FFMA R9, R9, R14, R11 ;  /* 0x0000000e09097223 */ /* 0x000fc8000000000b */
[----:B------:R-:W-:Y:S02]  /*0360*/  FSETP.GEU.AND P0, PT, R8, RZ, PT ;  /* 0x000000ff0800720b */ /* 0x000fe40003f0e000 */
[C---:B------:R-:W-:Y:S01]  /*0370*/  FSETP.GEU.AND P1, PT, R9.reuse, RZ, PT ;  /* 0x000000ff0900720b */ /* 0x040fe20003f2e000 */
[----:B0-----:R-:W-:Y:S01]  /*0380*/  IMAD.WIDE R2, R0, 0x4, R2 ;  /* 0x0000000400027825 */ /* 0x001fe200078e0202 */
[----:B------:R-:W-:Y:S02]  /*0390*/  FSEL R8, R8, RZ, P0 ;  /* 0x000000ff08087208 */ /* 0x000fe40000000000 */
[----:B------:R-:W-:-:S05]  /*03a0*/  FSEL R9, R9, RZ, P1 ;  /* 0x000000ff09097208 */ /* 0x000fca0000800000 */
[----:B------:R-:W-:Y:S01]  /*03b0*/  STG.E.64 desc[UR4][R2.64], R8 ;  /* 0x0000000802007986 */ /* 0x000fe2000c101b04 */
[----:B------:R-:W-:Y:S05]  /*03c0*/  EXIT ;  /* 0x000000000000794d */ /* 0x000fea0003800000 */
.L_x_0:
[----:B------:R-:W-:-:S00]  /*03d0*/  BRA `(.L_x_0) ;  /* 0xfffffffc00fc7947 */ /* 0x000fc0000383ffff */
[----:B------:R-:W-:-:S00]  /*03e0*/  NOP ;  /* 0x0000000000007918 */ /* 0x000fc00000000000 */
        /* <DEDUP_REMOVED lines=9> */
.L_x_1:


//--------------------- .nv.global.init           --------------------------
	.section	.nv.global.init,"aw",@progbits
.nv.global.init:
	.type		_$_str,@object
	.size		_$_str,(_$_str_$_2 - _$_str)
_$_str:
        /*0000*/ 	.byte	0x5f, 0x5f, 0x43, 0x55, 0x44, 0x41, 0x5f, 0x46, 0x54, 0x5a, 0x00
	.type		_$_str_$_2,@object
	.size		_$_str_$_2,(.L_1 - _$_str_$_2)
_$_str_$_2:
        /*000b*/ 	.byte	0x5f, 0x5f, 0x43, 0x55, 0x44, 0x41, 0x5f, 0x50, 0x52, 0x45, 0x43, 0x5f, 0x53, 0x51, 0x52, 0x54
        /*001b*/ 	.byte	0x00
.L_1:


//--------------------- .nv.constant0.triton_poi_fused__native_batch_norm_legit_no_training_relu_5 --------------------------
	.section	.nv.constant0.triton_poi_fused__native_batch_norm_legit_no_training_relu_5,"a",@progbits
	.sectionflags	@""
	.align	4
.nv.constant0.triton_poi_fused__native_batch_norm_legit_no_training_relu_5:
	.zero		580
